//
// Generated by NVIDIA NVVM Compiler
//
// Compiler Build ID: CL-36424714
// Cuda compilation tools, release 13.0, V13.0.88
// Based on NVVM 20.0.0
//

.version 9.0
.target sm_100
.address_size 64

	// .globl	_Z3addii

.visible .entry _Z3addii(
	.param .u32 _Z3addii_param_0,
	.param .u32 _Z3addii_param_1
)
{


	ret;

}


// ===== COMPILED SASS (sm_100) =====

	.target	sm_100

	.elftype	@"ET_EXEC"


//--------------------- .note.nv.tkinfo           --------------------------
	.section	.note.nv.tkinfo,"",@"SHT_NOTE"
	.sectionflags	@"SHF_NOTE_NV_TKINFO"
	.tkinfo
        /*0018*/ 	.word	0x00000002
        /*0030*/ 	.string	""
        /*0030*/ 	.string	"ptxas"
        /*0030*/ 	.string	"Cuda compilation tools, release 13.0, V13.0.88"
        /*0030*/ 	.string	"Build cuda_13.0.r13.0/compiler.36424714_0"
        /*0030*/ 	.string	"-arch sm_100 -m 64 "



//--------------------- .note.nv.cuinfo           --------------------------
	.section	.note.nv.cuinfo,"",@"SHT_NOTE"
	.sectionflags	@"SHF_NOTE_NV_CUINFO"
        /*0018*/ 	.short	0x0002
        /*001a*/ 	.short	0x0064
        /*001c*/ 	.short	0x0082
	.zero		2


//--------------------- .nv.info                  --------------------------
	.section	.nv.info,"",@"SHT_CUDA_INFO"
	.align	4


	//----- nvinfo : EIATTR_REGCOUNT
	.align		4
        /*0000*/ 	.byte	0x04, 0x2f
        /*0002*/ 	.short	(.L_1 - .L_0)
	.align		4
.L_0:
        /*0004*/ 	.word	index@(_Z3addii)
        /*0008*/ 	.word	0x00000004


	//----- nvinfo : EIATTR_FRAME_SIZE
	.align		4
.L_1:
        /*000c*/ 	.byte	0x04, 0x11
        /*000e*/ 	.short	(.L_3 - .L_2)
	.align		4
.L_2:
        /*0010*/ 	.word	index@(_Z3addii)
        /*0014*/ 	.word	0x00000000


	//----- nvinfo : EIATTR_MIN_STACK_SIZE
	.align		4
.L_3:
        /*0018*/ 	.byte	0x04, 0x12
        /*001a*/ 	.short	(.L_5 - .L_4)
	.align		4
.L_4:
        /*001c*/ 	.word	index@(_Z3addii)
        /*0020*/ 	.word	0x00000000
.L_5:


//--------------------- .nv.compat                --------------------------
	.section	.nv.compat,"",@"SHT_CUDA_COMPAT_INFO"
	.align	4
        /*0000*/ 	.byte	0x02, 0x09, 0x00, 0x00, 0x02, 0x02, 0x01, 0x00, 0x02, 0x05, 0x05, 0x00, 0x03, 0x07, 0x01, 0x01
        /*0010*/ 	.byte	0x02, 0x03, 0x00, 0x00, 0x02, 0x06, 0x01, 0x00, 0x04, 0x0b, 0x08, 0x00, 0x09, 0x00, 0x00, 0x00
        /*0020*/ 	.byte	0x00, 0x00, 0x00, 0x00


//--------------------- .nv.info._Z3addii         --------------------------
	.section	.nv.info._Z3addii,"",@"SHT_CUDA_INFO"
	.sectionflags	@""
	.align	4


	//----- nvinfo : EIATTR_CUDA_API_VERSION
	.align		4
        /*0000*/ 	.byte	0x04, 0x37
        /*0002*/ 	.short	(.L_7 - .L_6)
.L_6:
        /*0004*/ 	.word	0x00000082


	//----- nvinfo : EIATTR_KPARAM_INFO
	.align		4
.L_7:
        /*0008*/ 	.byte	0x04, 0x17
        /*000a*/ 	.short	(.L_9 - .L_8)
.L_8:
        /*000c*/ 	.word	0x00000000
        /*0010*/ 	.short	0x0001
        /*0012*/ 	.short	0x0004
        /*0014*/ 	.byte	0x00, 0xf0, 0x11, 0x00


	//----- nvinfo : EIATTR_KPARAM_INFO
	.align		4
.L_9:
        /*0018*/ 	.byte	0x04, 0x17
        /*001a*/ 	.short	(.L_11 - .L_10)
.L_10:
        /*001c*/ 	.word	0x00000000
        /*0020*/ 	.short	0x0000
        /*0022*/ 	.short	0x0000
        /*0024*/ 	.byte	0x00, 0xf0, 0x11, 0x00


	//----- nvinfo : EIATTR_SPARSE_MMA_MASK
	.align		4
.L_11:
        /*0028*/ 	.byte	0x03, 0x50
        /*002a*/ 	.short	0x0000


	//----- nvinfo : EIATTR_MAXREG_COUNT
	.align		4
        /*002c*/ 	.byte	0x03, 0x1b
        /*002e*/ 	.short	0x00ff


	//----- nvinfo : EIATTR_MERCURY_ISA_VERSION
	.align		4
        /*0030*/ 	.byte	0x03, 0x5f
        /*0032*/ 	.short	0x0101


	//----- nvinfo : EIATTR_VRC_CTA_INIT_COUNT
	.align		4
        /*0034*/ 	.byte	0x02, 0x4a
	.zero		1
	.zero		1


	//----- nvinfo : EIATTR_EXIT_INSTR_OFFSETS
	.align		4
        /*0038*/ 	.byte	0x04, 0x1c
        /*003a*/ 	.short	(.L_13 - .L_12)


	//   ....[0]....
.L_12:
        /*003c*/ 	.word	0x00000010


	//----- nvinfo : EIATTR_CBANK_PARAM_SIZE
	.align		4
.L_13:
        /*0040*/ 	.byte	0x03, 0x19
        /*0042*/ 	.short	0x0008


	//----- nvinfo : EIATTR_PARAM_CBANK
	.align		4
        /*0044*/ 	.byte	0x04, 0x0a
        /*0046*/ 	.short	(.L_15 - .L_14)
	.align		4
.L_14:
        /*0048*/ 	.word	index@(.nv.constant0._Z3addii)
        /*004c*/ 	.short	0x0380
        /*004e*/ 	.short	0x0008


	//----- nvinfo : EIATTR_SW_WAR
	.align		4
.L_15:
        /*0050*/ 	.byte	0x04, 0x36
        /*0052*/ 	.short	(.L_17 - .L_16)
.L_16:
        /*0054*/ 	.word	0x00000008
.L_17:


//--------------------- .nv.callgraph             --------------------------
	.section	.nv.callgraph,"",@"SHT_CUDA_CALLGRAPH"
	.align	4
	.sectionentsize	8
	.align		4
        /*0000*/ 	.word	0x00000000
	.align		4
        /*0004*/ 	.word	0xffffffff
	.align		4
        /*0008*/ 	.word	0x00000000
	.align		4
        /*000c*/ 	.word	0xfffffffe
	.align		4
        /*0010*/ 	.word	0x00000000
	.align		4
        /*0014*/ 	.word	0xfffffffd
	.align		4
        /*0018*/ 	.word	0x00000000
	.align		4
        /*001c*/ 	.word	0xfffffffc


//--------------------- .text._Z3addii            --------------------------
	.section	.text._Z3addii,"ax",@progbits
	.align	128
        .global         _Z3addii
        .type           _Z3addii,@function
        .size           _Z3addii,(.L_x_1 - _Z3addii)
        .other          _Z3addii,@"STO_CUDA_ENTRY STV_DEFAULT"
_Z3addii:
.text._Z3addii:
[----:B------:R-:W-:Y:S01]  /*0000*/  LDC R1, c[0x0][0x37c] ;  /* 0x0000df00ff017b82 */ /* 0x000fe20000000800 */
[----:B------:R-:W-:Y:S05]  /*0010*/  EXIT ;  /* 0x000000000000794d */ /* 0x000fea0003800000 */
.L_x_0:
[----:B------:R-:W-:-:S00]  /*0020*/  BRA `(.L_x_0) ;  /* 0xfffffffc00fc7947 */ /* 0x000fc0000383ffff */
[----:B------:R-:W-:-:S00]  /*0030*/  NOP ;  /* 0x0000000000007918 */ /* 0x000fc00000000000 */
        /* <DEDUP_REMOVED lines=12> */
.L_x_1:


//--------------------- .nv.shared.reserved.0     --------------------------
	.section	.nv.shared.reserved.0,"aw",@nobits
	.weak		__nv_reservedSMEM_offset_0_alias
	.size		__nv_reservedSMEM_offset_0_alias, 0, 64
	.other		__nv_reservedSMEM_offset_0_alias,@"STO_CUDA_RESERVED_SHARED STV_DEFAULT"
__nv_reservedSMEM_offset_0_alias:
	.zero		0
	.zero		64


//--------------------- .nv.constant0._Z3addii    --------------------------
	.section	.nv.constant0._Z3addii,"a",@progbits
	.sectionflags	@""
	.align	4
.nv.constant0._Z3addii:
	.zero		904


//--------------------- SYMBOLS --------------------------

	.type		.nv.reservedSmem.offset0,@object
	.size		.nv.reservedSmem.offset0,0x4
